//
// Generated by NVIDIA NVVM Compiler
//
// Compiler Build ID: CL-36424714
// Cuda compilation tools, release 13.0, V13.0.88
// Based on NVVM 20.0.0
//

.version 9.0
.target sm_100
.address_size 64

	// .globl	default_function_kernel

.visible .entry default_function_kernel(
	.param .u64 .ptr .align 1 default_function_kernel_param_0,
	.param .u64 .ptr .align 1 default_function_kernel_param_1
)
.maxntid 60
{
	.reg .pred 	%p<2>;
	.reg .b16 	%rs<4>;
	.reg .b32 	%r<7>;
	.reg .b32 	%f<10>;
	.reg .b64 	%rd<9>;

	ld.param.u64 	%rd3, [default_function_kernel_param_0];
	ld.param.u64 	%rd4, [default_function_kernel_param_1];
	cvta.to.global.u64 	%rd5, %rd3;
	cvta.to.global.u64 	%rd6, %rd4;
	mov.u32 	%r1, %ctaid.x;
	mov.u32 	%r2, %tid.x;
	mad.lo.s32 	%r3, %r1, 60, %r2;
	mul.wide.u32 	%rd7, %r3, 4;
	add.s64 	%rd1, %rd6, %rd7;
	shl.b32 	%r4, %r2, 1;
	mad.lo.s32 	%r5, %r1, 120, %r4;
	add.s32 	%r6, %r5, -1;
	cvt.u16.u32 	%rs1, %r2;
	mul.lo.s16 	%rs2, %rs1, -51;
	and.b16  	%rs3, %rs2, 255;
	setp.lt.u16 	%p1, %rs3, 52;
	mul.wide.s32 	%rd8, %r6, 4;
	add.s64 	%rd2, %rd5, %rd8;
	mov.f32 	%f9, 0fFF7FFFFD;
	@%p1 bra 	$L__BB0_2;
	ld.global.nc.f32 	%f9, [%rd2];
$L__BB0_2:
	max.f32 	%f4, %f9, 0fFF7FFFFD;
	ld.global.nc.f32 	%f5, [%rd2+4];
	max.f32 	%f6, %f4, %f5;
	ld.global.nc.f32 	%f7, [%rd2+8];
	max.f32 	%f8, %f6, %f7;
	st.global.f32 	[%rd1], %f8;
	ret;

}


// ===== COMPILED SASS (sm_100) =====

	.target	sm_100

	.elftype	@"ET_EXEC"


//--------------------- .note.nv.tkinfo           --------------------------
	.section	.note.nv.tkinfo,"",@"SHT_NOTE"
	.sectionflags	@"SHF_NOTE_NV_TKINFO"
	.tkinfo
        /*0018*/ 	.word	0x00000002
        /*0030*/ 	.string	""
        /*0030*/ 	.string	"ptxas"
        /*0030*/ 	.string	"Cuda compilation tools, release 13.0, V13.0.88"
        /*0030*/ 	.string	"Build cuda_13.0.r13.0/compiler.36424714_0"
        /*0030*/ 	.string	"-arch sm_100 -m 64 "



//--------------------- .note.nv.cuinfo           --------------------------
	.section	.note.nv.cuinfo,"",@"SHT_NOTE"
	.sectionflags	@"SHF_NOTE_NV_CUINFO"
        /*0018*/ 	.short	0x0002
        /*001a*/ 	.short	0x0064
        /*001c*/ 	.short	0x0082
	.zero		2


//--------------------- .nv.info                  --------------------------
	.section	.nv.info,"",@"SHT_CUDA_INFO"
	.align	4


	//----- nvinfo : EIATTR_REGCOUNT
	.align		4
        /*0000*/ 	.byte	0x04, 0x2f
        /*0002*/ 	.short	(.L_1 - .L_0)
	.align		4
.L_0:
        /*0004*/ 	.word	index@(default_function_kernel)
        /*0008*/ 	.word	0x0000000e


	//----- nvinfo : EIATTR_FRAME_SIZE
	.align		4
.L_1:
        /*000c*/ 	.byte	0x04, 0x11
        /*000e*/ 	.short	(.L_3 - .L_2)
	.align		4
.L_2:
        /*0010*/ 	.word	index@(default_function_kernel)
        /*0014*/ 	.word	0x00000000


	//----- nvinfo : EIATTR_MIN_STACK_SIZE
	.align		4
.L_3:
        /*0018*/ 	.byte	0x04, 0x12
        /*001a*/ 	.short	(.L_5 - .L_4)
	.align		4
.L_4:
        /*001c*/ 	.word	index@(default_function_kernel)
        /*0020*/ 	.word	0x00000000
.L_5:


//--------------------- .nv.compat                --------------------------
	.section	.nv.compat,"",@"SHT_CUDA_COMPAT_INFO"
	.align	4
        /*0000*/ 	.byte	0x02, 0x09, 0x00, 0x00, 0x02, 0x02, 0x01, 0x00, 0x02, 0x05, 0x05, 0x00, 0x03, 0x07, 0x01, 0x01
        /*0010*/ 	.byte	0x02, 0x03, 0x00, 0x00, 0x02, 0x06, 0x01, 0x00, 0x04, 0x0b, 0x08, 0x00, 0x09, 0x00, 0x00, 0x00
        /*0020*/ 	.byte	0x00, 0x00, 0x00, 0x00


//--------------------- .nv.info.default_function_kernel --------------------------
	.section	.nv.info.default_function_kernel,"",@"SHT_CUDA_INFO"
	.sectionflags	@""
	.align	4


	//----- nvinfo : EIATTR_CUDA_API_VERSION
	.align		4
        /*0000*/ 	.byte	0x04, 0x37
        /*0002*/ 	.short	(.L_7 - .L_6)
.L_6:
        /*0004*/ 	.word	0x00000082


	//----- nvinfo : EIATTR_KPARAM_INFO
	.align		4
.L_7:
        /*0008*/ 	.byte	0x04, 0x17
        /*000a*/ 	.short	(.L_9 - .L_8)
.L_8:
        /*000c*/ 	.word	0x00000000
        /*0010*/ 	.short	0x0001
        /*0012*/ 	.short	0x0008
        /*0014*/ 	.byte	0x00, 0xf5, 0x21, 0x00


	//----- nvinfo : EIATTR_KPARAM_INFO
	.align		4
.L_9:
        /*0018*/ 	.byte	0x04, 0x17
        /*001a*/ 	.short	(.L_11 - .L_10)
.L_10:
        /*001c*/ 	.word	0x00000000
        /*0020*/ 	.short	0x0000
        /*0022*/ 	.short	0x0000
        /*0024*/ 	.byte	0x00, 0xf5, 0x21, 0x00


	//----- nvinfo : EIATTR_SPARSE_MMA_MASK
	.align		4
.L_11:
        /*0028*/ 	.byte	0x03, 0x50
        /*002a*/ 	.short	0x0000


	//----- nvinfo : EIATTR_MAXREG_COUNT
	.align		4
        /*002c*/ 	.byte	0x03, 0x1b
        /*002e*/ 	.short	0x00ff


	//----- nvinfo : EIATTR_MERCURY_ISA_VERSION
	.align		4
        /*0030*/ 	.byte	0x03, 0x5f
        /*0032*/ 	.short	0x0101


	//----- nvinfo : EIATTR_VRC_CTA_INIT_COUNT
	.align		4
        /*0034*/ 	.byte	0x02, 0x4a
	.zero		1
	.zero		1


	//----- nvinfo : EIATTR_EXIT_INSTR_OFFSETS
	.align		4
        /*0038*/ 	.byte	0x04, 0x1c
        /*003a*/ 	.short	(.L_13 - .L_12)


	//   ....[0]....
.L_12:
        /*003c*/ 	.word	0x00000150


	//----- nvinfo : EIATTR_MAX_THREADS
	.align		4
.L_13:
        /*0040*/ 	.byte	0x04, 0x05
        /*0042*/ 	.short	(.L_15 - .L_14)
.L_14:
        /*0044*/ 	.word	0x0000003c
        /*0048*/ 	.word	0x00000001
        /*004c*/ 	.word	0x00000001


	//----- nvinfo : EIATTR_CBANK_PARAM_SIZE
	.align		4
.L_15:
        /*0050*/ 	.byte	0x03, 0x19
        /*0052*/ 	.short	0x0010


	//----- nvinfo : EIATTR_PARAM_CBANK
	.align		4
        /*0054*/ 	.byte	0x04, 0x0a
        /*0056*/ 	.short	(.L_17 - .L_16)
	.align		4
.L_16:
        /*0058*/ 	.word	index@(.nv.constant0.default_function_kernel)
        /*005c*/ 	.short	0x0380
        /*005e*/ 	.short	0x0010


	//----- nvinfo : EIATTR_SW_WAR
	.align		4
.L_17:
        /*0060*/ 	.byte	0x04, 0x36
        /*0062*/ 	.short	(.L_19 - .L_18)
.L_18:
        /*0064*/ 	.word	0x00000008
.L_19:


//--------------------- .nv.callgraph             --------------------------
	.section	.nv.callgraph,"",@"SHT_CUDA_CALLGRAPH"
	.align	4
	.sectionentsize	8
	.align		4
        /*0000*/ 	.word	0x00000000
	.align		4
        /*0004*/ 	.word	0xffffffff
	.align		4
        /*0008*/ 	.word	0x00000000
	.align		4
        /*000c*/ 	.word	0xfffffffe
	.align		4
        /*0010*/ 	.word	0x00000000
	.align		4
        /*0014*/ 	.word	0xfffffffd
	.align		4
        /*0018*/ 	.word	0x00000000
	.align		4
        /*001c*/ 	.word	0xfffffffc


//--------------------- .text.default_function_kernel --------------------------
	.section	.text.default_function_kernel,"ax",@progbits
	.align	128
        .global         default_function_kernel
        .type           default_function_kernel,@function
        .size           default_function_kernel,(.L_x_1 - default_function_kernel)
        .other          default_function_kernel,@"STO_CUDA_ENTRY STV_DEFAULT"
default_function_kernel:
.text.default_function_kernel:
[----:B------:R-:W-:Y:S01]  /*0000*/  LDC R1, c[0x0][0x37c] ;  /* 0x0000df00ff017b82 */ /* 0x000fe20000000800 */
[----:B------:R-:W0:Y:S07]  /*0010*/  S2R R2, SR_TID.X ;  /* 0x0000000000027919 */ /* 0x000e2e0000002100 */
[----:B------:R-:W1:Y:S01]  /*0020*/  LDC.64 R4, c[0x0][0x380] ;  /* 0x0000e000ff047b82 */ /* 0x000e620000000a00 */
[----:B------:R-:W2:Y:S01]  /*0030*/  LDCU.64 UR4, c[0x0][0x358] ;  /* 0x00006b00ff0477ac */ /* 0x000ea20008000a00 */
[----:B------:R-:W3:Y:S01]  /*0040*/  S2R R7, SR_CTAID.X ;  /* 0x0000000000077919 */ /* 0x000ee20000002500 */
[----:B0-----:R-:W-:Y:S01]  /*0050*/  PRMT R0, R2, 0x9910, RZ ;  /* 0x0000991002007816 */ /* 0x001fe200000000ff */
[----:B---3--:R-:W-:-:S04]  /*0060*/  IMAD R7, R7, 0x3c, R2 ;  /* 0x0000003c07077824 */ /* 0x008fc800078e0202 */
[----:B------:R-:W-:Y:S01]  /*0070*/  IMAD R0, R0, -0x33, RZ ;  /* 0xffffffcd00007824 */ /* 0x000fe200078e02ff */
[----:B------:R-:W-:-:S04]  /*0080*/  LEA R3, R7, 0xffffffff, 0x1 ;  /* 0xffffffff07037811 */ /* 0x000fc800078e08ff */
[----:B------:R-:W-:Y:S01]  /*0090*/  LOP3.LUT R0, R0, 0xff, RZ, 0xc0, !PT ;  /* 0x000000ff00007812 */ /* 0x000fe200078ec0ff */
[----:B-1----:R-:W-:-:S03]  /*00a0*/  IMAD.WIDE R4, R3, 0x4, R4 ;  /* 0x0000000403047825 */ /* 0x002fc600078e0204 */
[----:B------:R-:W-:Y:S01]  /*00b0*/  ISETP.GE.U32.AND P0, PT, R0, 0x34, PT ;  /* 0x000000340000780c */ /* 0x000fe20003f06070 */
[----:B------:R-:W0:Y:S01]  /*00c0*/  LDC.64 R2, c[0x0][0x388] ;  /* 0x0000e200ff027b82 */ /* 0x000e220000000a00 */
[----:B------:R-:W-:Y:S01]  /*00d0*/  IMAD.MOV.U32 R0, RZ, RZ, -0x800003 ;  /* 0xff7ffffdff007424 */ /* 0x000fe200078e00ff */
[----:B--2---:R-:W2:Y:S04]  /*00e0*/  LDG.E.CONSTANT R9, desc[UR4][R4.64+0x4] ;  /* 0x0000040404097981 */ /* 0x004ea8000c1e9900 */
[----:B------:R-:W3:Y:S06]  /*00f0*/  LDG.E.CONSTANT R11, desc[UR4][R4.64+0x8] ;  /* 0x00000804040b7981 */ /* 0x000eec000c1e9900 */
[----:B------:R-:W2:Y:S01]  /*0100*/  @P0 LDG.E.CONSTANT R0, desc[UR4][R4.64] ;  /* 0x0000000404000981 */ /* 0x000ea2000c1e9900 */
[----:B0-----:R-:W-:Y:S01]  /*0110*/  IMAD.WIDE.U32 R2, R7, 0x4, R2 ;  /* 0x0000000407027825 */ /* 0x001fe200078e0002 */
[----:B--2---:R-:W-:-:S04]  /*0120*/  FMNMX3 R0, R0, -3.40282306073709652508e+38, R9, !PT ;  /* 0xff7ffffd00007876 */ /* 0x004fc80007800009 */
[----:B---3--:R-:W-:-:S05]  /*0130*/  FMNMX R11, R0, R11, !PT ;  /* 0x0000000b000b7209 */ /* 0x008fca0007800000 */
[----:B------:R-:W-:Y:S01]  /*0140*/  STG.E desc[UR4][R2.64], R11 ;  /* 0x0000000b02007986 */ /* 0x000fe2000c101904 */
[----:B------:R-:W-:Y:S05]  /*0150*/  EXIT ;  /* 0x000000000000794d */ /* 0x000fea0003800000 */
.L_x_0:
[----:B------:R-:W-:-:S00]  /*0160*/  BRA `(.L_x_0) ;  /* 0xfffffffc00fc7947 */ /* 0x000fc0000383ffff */
[----:B------:R-:W-:-:S00]  /*0170*/  NOP ;  /* 0x0000000000007918 */ /* 0x000fc00000000000 */
        /* <DEDUP_REMOVED lines=8> */
.L_x_1:


//--------------------- .nv.shared.reserved.0     --------------------------
	.section	.nv.shared.reserved.0,"aw",@nobits
	.weak		__nv_reservedSMEM_offset_0_alias
	.size		__nv_reservedSMEM_offset_0_alias, 0, 64
	.other		__nv_reservedSMEM_offset_0_alias,@"STO_CUDA_RESERVED_SHARED STV_DEFAULT"
__nv_reservedSMEM_offset_0_alias:
	.zero		0
	.zero		64


//--------------------- .nv.constant0.default_function_kernel --------------------------
	.section	.nv.constant0.default_function_kernel,"a",@progbits
	.sectionflags	@""
	.align	4
.nv.constant0.default_function_kernel:
	.zero		912


//--------------------- SYMBOLS --------------------------

	.type		.nv.reservedSmem.offset0,@object
	.size		.nv.reservedSmem.offset0,0x4
